	.headerflags	@"EF_CUDA_TEXMODE_UNIFIED EF_CUDA_64BIT_ADDRESS EF_CUDA_ACCELERATORS EF_CUDA_SM90 EF_CUDA_VIRTUAL_SM(EF_CUDA_SM90)"
	.elftype	@"ET_EXEC"


//--------------------- .nv.info                  --------------------------
	.section	.nv.info,"",@"SHT_CUDA_INFO"
	.align	4


	//----- nvinfo : EIATTR_REGCOUNT
	.align		4
        /*0000*/ 	.byte	0x04, 0x2f
        /*0002*/ 	.short	(.L_3 - .L_2)
	.align		4
.L_2:
        /*0004*/ 	.word	index@(triton_poi_fused__native_batch_norm_legit_no_training_silu_39)
        /*0008*/ 	.word	0x00000017


	//----- nvinfo : EIATTR_MIN_STACK_SIZE
	.align		4
.L_3:
        /*000c*/ 	.byte	0x04, 0x12
        /*000e*/ 	.short	(.L_5 - .L_4)
	.align		4
.L_4:
        /*0010*/ 	.word	index@(triton_poi_fused__native_batch_norm_legit_no_training_silu_39)
        /*0014*/ 	.word	0x00000000


	//----- nvinfo : EIATTR_FRAME_SIZE
	.align		4
.L_5:
        /*0018*/ 	.byte	0x04, 0x11
        /*001a*/ 	.short	(.L_7 - .L_6)
	.align		4
.L_6:
        /*001c*/ 	.word	index@(triton_poi_fused__native_batch_norm_legit_no_training_silu_39)
        /*0020*/ 	.word	0x00000000


	//----- nvinfo : EIATTR_MIN_STACK_SIZE
	.align		4
.L_7:
        /*0024*/ 	.byte	0x04, 0x12
        /*0026*/ 	.short	(.L_9 - .L_8)
	.align		4
.L_8:
        /*0028*/ 	.word	index@(triton_poi_fused__native_batch_norm_legit_no_training_silu_39)
        /*002c*/ 	.word	0x00000000
.L_9:


//--------------------- .nv.info.triton_poi_fused__native_batch_norm_legit_no_training_silu_39 --------------------------
	.section	.nv.info.triton_poi_fused__native_batch_norm_legit_no_training_silu_39,"",@"SHT_CUDA_INFO"
	.sectionflags	@""
	.align	4


	//----- nvinfo : EIATTR_CUDA_API_VERSION
	.align		4
        /*0000*/ 	.byte	0x04, 0x37
        /*0002*/ 	.short	(.L_11 - .L_10)
.L_10:
        /*0004*/ 	.word	0x0000007c


	//----- nvinfo : EIATTR_KPARAM_INFO
	.align		4
.L_11:
        /*0008*/ 	.byte	0x04, 0x17
        /*000a*/ 	.short	(.L_13 - .L_12)
.L_12:
        /*000c*/ 	.word	0x00000000
        /*0010*/ 	.short	0x0006
        /*0012*/ 	.short	0x0030
        /*0014*/ 	.byte	0x00, 0xf0, 0x11, 0x00


	//----- nvinfo : EIATTR_KPARAM_INFO
	.align		4
.L_13:
        /*0018*/ 	.byte	0x04, 0x17
        /*001a*/ 	.short	(.L_15 - .L_14)
.L_14:
        /*001c*/ 	.word	0x00000000
        /*0020*/ 	.short	0x0005
        /*0022*/ 	.short	0x0028
        /*0024*/ 	.byte	0x00, 0xf4, 0x21, 0x00


	//----- nvinfo : EIATTR_KPARAM_INFO
	.align		4
.L_15:
        /*0028*/ 	.byte	0x04, 0x17
        /*002a*/ 	.short	(.L_17 - .L_16)
.L_16:
        /*002c*/ 	.word	0x00000000
        /*0030*/ 	.short	0x0004
        /*0032*/ 	.short	0x0020
        /*0034*/ 	.byte	0x00, 0xf4, 0x21, 0x00


	//----- nvinfo : EIATTR_KPARAM_INFO
	.align		4
.L_17:
        /*0038*/ 	.byte	0x04, 0x17
        /*003a*/ 	.short	(.L_19 - .L_18)
.L_18:
        /*003c*/ 	.word	0x00000000
        /*0040*/ 	.short	0x0003
        /*0042*/ 	.short	0x0018
        /*0044*/ 	.byte	0x00, 0xf4, 0x21, 0x00


	//----- nvinfo : EIATTR_KPARAM_INFO
	.align		4
.L_19:
        /*0048*/ 	.byte	0x04, 0x17
        /*004a*/ 	.short	(.L_21 - .L_20)
.L_20:
        /*004c*/ 	.word	0x00000000
        /*0050*/ 	.short	0x0002
        /*0052*/ 	.short	0x0010
        /*0054*/ 	.byte	0x00, 0xf4, 0x21, 0x00


	//----- nvinfo : EIATTR_KPARAM_INFO
	.align		4
.L_21:
        /*0058*/ 	.byte	0x04, 0x17
        /*005a*/ 	.short	(.L_23 - .L_22)
.L_22:
        /*005c*/ 	.word	0x00000000
        /*0060*/ 	.short	0x0001
        /*0062*/ 	.short	0x0008
        /*0064*/ 	.byte	0x00, 0xf4, 0x21, 0x00


	//----- nvinfo : EIATTR_KPARAM_INFO
	.align		4
.L_23:
        /*0068*/ 	.byte	0x04, 0x17
        /*006a*/ 	.short	(.L_25 - .L_24)
.L_24:
        /*006c*/ 	.word	0x00000000
        /*0070*/ 	.short	0x0000
        /*0072*/ 	.short	0x0000
        /*0074*/ 	.byte	0x00, 0xf4, 0x21, 0x00


	//----- nvinfo : EIATTR_SPARSE_MMA_MASK
	.align		4
.L_25:
        /*0078*/ 	.byte	0x03, 0x50
        /*007a*/ 	.short	0x0000


	//----- nvinfo : EIATTR_MAXREG_COUNT
	.align		4
        /*007c*/ 	.byte	0x03, 0x1b
        /*007e*/ 	.short	0x00ff


	//----- nvinfo : EIATTR_EXIT_INSTR_OFFSETS
	.align		4
        /*0080*/ 	.byte	0x04, 0x1c
        /*0082*/ 	.short	(.L_27 - .L_26)


	//   ....[0]....
.L_26:
        /*0084*/ 	.word	0x00000570


	//   ....[1]....
        /*0088*/ 	.word	0x00000590


	//----- nvinfo : EIATTR_REQNTID
	.align		4
.L_27:
        /*008c*/ 	.byte	0x04, 0x10
        /*008e*/ 	.short	(.L_29 - .L_28)
.L_28:
        /*0090*/ 	.word	0x00000080
        /*0094*/ 	.word	0x00000001
        /*0098*/ 	.word	0x00000001


	//----- nvinfo : EIATTR_CBANK_PARAM_SIZE
	.align		4
.L_29:
        /*009c*/ 	.byte	0x03, 0x19
        /*009e*/ 	.short	0x0034


	//----- nvinfo : EIATTR_PARAM_CBANK
	.align		4
        /*00a0*/ 	.byte	0x04, 0x0a
        /*00a2*/ 	.short	(.L_31 - .L_30)
	.align		4
.L_30:
        /*00a4*/ 	.word	index@(.nv.constant0.triton_poi_fused__native_batch_norm_legit_no_training_silu_39)
        /*00a8*/ 	.short	0x0210
        /*00aa*/ 	.short	0x0034


	//----- nvinfo : EIATTR_SW_WAR
	.align		4
.L_31:
        /*00ac*/ 	.byte	0x04, 0x36
        /*00ae*/ 	.short	(.L_33 - .L_32)
.L_32:
        /*00b0*/ 	.word	0x00000008
.L_33:


//--------------------- .nv.callgraph             --------------------------
	.section	.nv.callgraph,"",@"SHT_CUDA_CALLGRAPH"
	.align	4
	.sectionentsize	8
	.align		4
        /*0000*/ 	.word	0x00000000
	.align		4
        /*0004*/ 	.word	0xffffffff
	.align		4
        /*0008*/ 	.word	0x00000000
	.align		4
        /*000c*/ 	.word	0xfffffffe
	.align		4
        /*0010*/ 	.word	0x00000000
	.align		4
        /*0014*/ 	.word	0xfffffffd
	.align		4
        /*0018*/ 	.word	0x00000000
	.align		4
        /*001c*/ 	.word	0xfffffffc


//--------------------- .nv.constant4             --------------------------
	.section	.nv.constant4,"a",@progbits
	.align	8
	.align		8
.nv.constant4:
        /*0000*/ 	.dword	_$_str
	.align		8
        /*0008*/ 	.dword	_$_str_$_2


//--------------------- .text.triton_poi_fused__native_batch_norm_legit_no_training_silu_39 --------------------------
	.section	.text.triton_poi_fused__native_batch_norm_legit_no_training_silu_39,"ax",@progbits
	.align	128
        .global         triton_poi_fused__native_batch_norm_legit_no_training_silu_39
        .type           triton_poi_fused__native_batch_norm_legit_no_training_silu_39,@function
        .size           triton_poi_fused__native_batch_norm_legit_no_training_silu_39,(.L_x_1 - triton_poi_fused__native_batch_norm_legit_no_training_silu_39)
        .other          triton_poi_fused__native_batch_norm_legit_no_training_silu_39,@"STO_CUDA_ENTRY STV_DEFAULT"
triton_poi_fused__native_batch_norm_legit_no_training_silu_39:
.text.triton_poi_fused__native_batch_norm_legit_no_training_silu_39:
[----:B------:R-:W0:Y:S01]  /*0000*/  LDC R1, c[0x0][0x28] ;  /* 0x00000a00ff017b82 */ /* 0x000e220000000800 */
[----:B------:R-:W1:Y:S07]  /*0010*/  S2R R0, SR_TID.X ;  /* 0x0000000000007919 */ /* 0x000e6e0000002100 */
[----:B------:R-:W2:Y:S01]  /*0020*/  LDC.64 R8, c[0x0][0x228] ;  /* 0x00008a00ff087b82 */ /* 0x000ea20000000a00 */
[----:B------:R-:W-:Y:S01]  /*0030*/  ULDC.64 UR4, c[0x0][0x208] ;  /* 0x0000820000047ab9 */ /* 0x000fe20000000a00 */
[----:B------:R-:W3:Y:S06]  /*0040*/  S2R R3, SR_CTAID.X ;  /* 0x0000000000037919 */ /* 0x000eec0000002500 */
[----:B------:R-:W4:Y:S08]  /*0050*/  LDC.64 R14, c[0x0][0x220] ;  /* 0x00008800ff0e7b82 */ /* 0x000f300000000a00 */
[----:B------:R-:W5:Y:S08]  /*0060*/  LDC.64 R12, c[0x0][0x218] ;  /* 0x00008600ff0c7b82 */ /* 0x000f700000000a00 */
[----:B------:R-:W5:Y:S01]  /*0070*/  LDC.64 R16, c[0x0][0x230] ;  /* 0x00008c00ff107b82 */ /* 0x000f620000000a00 */
[----:B-1----:R-:W-:-:S07]  /*0080*/  SHF.L.U32 R0, R0, 0x1, RZ ;  /* 0x0000000100007819 */ /* 0x002fce00000006ff */
[----:B------:R-:W1:Y:S01]  /*0090*/  LDC.64 R18, c[0x0][0x238] ;  /* 0x00008e00ff127b82 */ /* 0x000e620000000a00 */
[----:B------:R-:W-:-:S04]  /*00a0*/  LOP3.LUT R0, R0, 0xfe, RZ, 0xc0, !PT ;  /* 0x000000fe00007812 */ /* 0x000fc800078ec0ff */
[----:B---3--:R-:W-:-:S04]  /*00b0*/  LEA R0, R3, R0, 0x8 ;  /* 0x0000000003007211 */ /* 0x008fc800078e40ff */
[C---:B------:R-:W-:Y:S01]  /*00c0*/  ISETP.GE.AND P0, PT, R0.reuse, 0x1400, PT ;  /* 0x000014000000780c */ /* 0x040fe20003f06270 */
[----:B------:R-:W-:-:S05]  /*00d0*/  IMAD.HI R2, R0, 0x66666667, RZ ;  /* 0x6666666700027827 */ /* 0x000fca00078e02ff */
[----:B------:R-:W-:-:S04]  /*00e0*/  SHF.R.U32.HI R3, RZ, 0x1f, R2 ;  /* 0x0000001fff037819 */ /* 0x000fc80000011602 */
[----:B------:R-:W-:-:S05]  /*00f0*/  LEA.HI.SX32 R3, R2, R3, 0x17 ;  /* 0x0000000302037211 */ /* 0x000fca00078fbaff */
[----:B------:R-:W-:Y:S01]  /*0100*/  IMAD R11, R3, -0x500, R0 ;  /* 0xfffffb00030b7824 */ /* 0x000fe200078e0200 */
[----:B------:R-:W-:-:S03]  /*0110*/  CS2R R2, SRZ ;  /* 0x0000000000027805 */ /* 0x000fc6000001ff00 */
[----:B--2---:R-:W-:-:S05]  /*0120*/  IMAD.WIDE R8, R11, 0x4, R8 ;  /* 0x000000040b087825 */ /* 0x004fca00078e0208 */
[----:B------:R2:W3:Y:S01]  /*0130*/  @!P0 LDG.E.EL.64 R2, desc[UR4][R8.64] ;  /* 0x0000000408028981 */ /* 0x0004e2000c2e1b00 */
[----:B------:R-:W-:Y:S02]  /*0140*/  CS2R R4, SRZ ;  /* 0x0000000000047805 */ /* 0x000fe4000001ff00 */
[----:B------:R-:W-:Y:S01]  /*0150*/  CS2R R6, SRZ ;  /* 0x0000000000067805 */ /* 0x000fe2000001ff00 */
[----:B----4-:R-:W-:-:S04]  /*0160*/  IMAD.WIDE R14, R11, 0x4, R14 ;  /* 0x000000040b0e7825 */ /* 0x010fc800078e020e */
[----:B-----5:R-:W-:Y:S01]  /*0170*/  IMAD.WIDE R12, R0, 0x4, R12 ;  /* 0x00000004000c7825 */ /* 0x020fe200078e020c */
[----:B------:R4:W5:Y:S01]  /*0180*/  @!P0 LDG.E.EL.64 R4, desc[UR4][R14.64] ;  /* 0x000000040e048981 */ /* 0x000962000c2e1b00 */
[----:B--2---:R-:W-:Y:S02]  /*0190*/  CS2R R8, SRZ ;  /* 0x0000000000087805 */ /* 0x004fe4000001ff00 */
[C---:B0-----:R-:W-:Y:S01]  /*01a0*/  IMAD.WIDE R16, R11.reuse, 0x4, R16 ;  /* 0x000000040b107825 */ /* 0x041fe200078e0210 */
[----:B------:R0:W5:Y:S03]  /*01b0*/  @!P0 LDG.E.64 R6, desc[UR4][R12.64] ;  /* 0x000000040c068981 */ /* 0x000166000c1e1b00 */
[----:B-1----:R-:W-:Y:S01]  /*01c0*/  IMAD.WIDE R18, R11, 0x4, R18 ;  /* 0x000000040b127825 */ /* 0x002fe200078e0212 */
[----:B------:R-:W-:-:S04]  /*01d0*/  CS2R R10, SRZ ;  /* 0x00000000000a7805 */ /* 0x000fc8000001ff00 */
[----:B------:R-:W2:Y:S04]  /*01e0*/  @!P0 LDG.E.EL.64 R8, desc[UR4][R18.64] ;  /* 0x0000000412088981 */ /* 0x000ea8000c2e1b00 */
[----:B------:R-:W2:Y:S01]  /*01f0*/  @!P0 LDG.E.EL.64 R10, desc[UR4][R16.64] ;  /* 0x00000004100a8981 */ /* 0x000ea2000c2e1b00 */
[----:B---3--:R-:W-:Y:S01]  /*0200*/  FADD R2, R2, 0.0010000000474974513054 ;  /* 0x3a83126f02027421 */ /* 0x008fe20000000000 */
[----:B------:R-:W-:-:S03]  /*0210*/  FADD R3, R3, 0.0010000000474974513054 ;  /* 0x3a83126f03037421 */ /* 0x000fc60000000000 */
[----:B------:R-:W1:Y:S08]  /*0220*/  MUFU.SQRT R20, R2 ;  /* 0x0000000200147308 */ /* 0x000e700000002000 */
[----:B----4-:R-:W3:Y:S01]  /*0230*/  MUFU.SQRT R14, R3 ;  /* 0x00000003000e7308 */ /* 0x010ee20000002000 */
[C---:B-1----:R-:W-:Y:S02]  /*0240*/  FSETP.GT.AND P1, PT, R20.reuse, 8.50705917302346158658e+37, PT ;  /* 0x7e8000001400780b */ /* 0x042fe40003f24000 */
[----:B------:R-:W-:-:S02]  /*0250*/  FSETP.GEU.AND P3, PT, R20, 1.175494350822287508e-38, PT ;  /* 0x008000001400780b */ /* 0x000fc40003f6e000 */
[C---:B---3--:R-:W-:Y:S02]  /*0260*/  FSETP.GT.AND P2, PT, R14.reuse, 8.50705917302346158658e+37, PT ;  /* 0x7e8000000e00780b */ /* 0x048fe40003f44000 */
[----:B------:R-:W-:-:S07]  /*0270*/  FSETP.GEU.AND P4, PT, R14, 1.175494350822287508e-38, PT ;  /* 0x008000000e00780b */ /* 0x000fce0003f8e000 */
[----:B------:R-:W-:Y:S01]  /*0280*/  @P1 FMUL R20, R20, 0.25 ;  /* 0x3e80000014141820 */ /* 0x000fe20000400000 */
[----:B------:R-:W-:-:S03]  /*0290*/  HFMA2.MMA R2, -RZ, RZ, 1.625, 0 ;  /* 0x3e800000ff027435 */ /* 0x000fc600000001ff */
[----:B------:R-:W-:Y:S01]  /*02a0*/  @!P3 FMUL R20, R20, 16777216 ;  /* 0x4b8000001414b820 */ /* 0x000fe20000400000 */
[----:B------:R-:W-:-:S05]  /*02b0*/  @P2 FMUL R14, R14, 0.25 ;  /* 0x3e8000000e0e2820 */ /* 0x000fca0000400000 */
[----:B------:R-:W1:Y:S01]  /*02c0*/  MUFU.RCP R20, R20 ;  /* 0x0000001400147308 */ /* 0x000e620000001000 */
[----:B------:R-:W-:Y:S01]  /*02d0*/  @!P4 FMUL R14, R14, 16777216 ;  /* 0x4b8000000e0ec820 */ /* 0x000fe20000400000 */
[----:B------:R-:W-:-:S06]  /*02e0*/  FSEL R3, R2, 1, P1 ;  /* 0x3f80000002037808 */ /* 0x000fcc0000800000 */
[----:B------:R-:W3:Y:S01]  /*02f0*/  MUFU.RCP R14, R14 ;  /* 0x0000000e000e7308 */ /* 0x000ee20000001000 */
[----:B------:R-:W-:Y:S01]  /*0300*/  @!P3 FMUL R3, R3, 16777216 ;  /* 0x4b8000000303b820 */ /* 0x000fe20000400000 */
[----:B0-----:R-:W-:Y:S01]  /*0310*/  FSEL R13, R2, 1, P2 ;  /* 0x3f800000020d7808 */ /* 0x001fe20001000000 */
[----:B-----5:R-:W-:Y:S02]  /*0320*/  FADD R4, -R4, R6 ;  /* 0x0000000604047221 */ /* 0x020fe40000000100 */
[----:B-1----:R-:W-:Y:S02]  /*0330*/  FMUL R3, R20, R3 ;  /* 0x0000000314037220 */ /* 0x002fe40000400000 */
[----:B------:R-:W-:Y:S01]  /*0340*/  @!P4 FMUL R13, R13, 16777216 ;  /* 0x4b8000000d0dc820 */ /* 0x000fe20000400000 */
[----:B------:R-:W-:Y:S01]  /*0350*/  FADD R5, -R5, R7 ;  /* 0x0000000705057221 */ /* 0x000fe20000000100 */
[----:B------:R-:W-:Y:S02]  /*0360*/  FMUL R3, R4, R3 ;  /* 0x0000000304037220 */ /* 0x000fe40000400000 */
[----:B---3--:R-:W-:-:S02]  /*0370*/  FMUL R4, R14, R13 ;  /* 0x0000000d0e047220 */ /* 0x008fc40000400000 */
[----:B--2---:R-:W-:Y:S02]  /*0380*/  FFMA R8, R3, R10, R8 ;  /* 0x0000000a03087223 */ /* 0x004fe40000000008 */
[----:B------:R-:W-:Y:S02]  /*0390*/  FMUL R4, R5, R4 ;  /* 0x0000000405047220 */ /* 0x000fe40000400000 */
[----:B------:R-:W-:Y:S02]  /*03a0*/  FADD R3, RZ, -R8 ;  /* 0x80000008ff037221 */ /* 0x000fe40000000000 */
[----:B------:R-:W-:Y:S02]  /*03b0*/  FFMA R9, R4, R11, R9 ;  /* 0x0000000b04097223 */ /* 0x000fe40000000009 */
[----:B------:R-:W-:Y:S02]  /*03c0*/  FMUL R4, R3, 1.4426950216293334961 ;  /* 0x3fb8aa3b03047820 */ /* 0x000fe40000400000 */
[----:B------:R-:W-:-:S04]  /*03d0*/  FADD R3, RZ, -R9 ;  /* 0x80000009ff037221 */ /* 0x000fc80000000000 */
[----:B------:R-:W-:Y:S01]  /*03e0*/  FMUL R6, R3, 1.4426950216293334961 ;  /* 0x3fb8aa3b03067820 */ /* 0x000fe20000400000 */
[----:B------:R-:W-:-:S04]  /*03f0*/  FSETP.GEU.AND P1, PT, R4, -126, PT ;  /* 0xc2fc00000400780b */ /* 0x000fc80003f2e000 */
[----:B------:R-:W-:-:S09]  /*0400*/  FSETP.GEU.AND P2, PT, R6, -126, PT ;  /* 0xc2fc00000600780b */ /* 0x000fd20003f4e000 */
[----:B------:R-:W-:-:S04]  /*0410*/  @!P1 FMUL R4, R4, 0.5 ;  /* 0x3f00000004049820 */ /* 0x000fc80000400000 */
[----:B------:R-:W-:Y:S01]  /*0420*/  @!P2 FMUL R6, R6, 0.5 ;  /* 0x3f0000000606a820 */ /* 0x000fe20000400000 */
[----:B------:R-:W0:Y:S08]  /*0430*/  MUFU.EX2 R3, R4 ;  /* 0x0000000400037308 */ /* 0x000e300000000800 */
[----:B------:R-:W1:Y:S01]  /*0440*/  MUFU.EX2 R5, R6 ;  /* 0x0000000600057308 */ /* 0x000e620000000800 */
[----:B0-----:R-:W-:-:S04]  /*0450*/  @!P1 FMUL R3, R3, R3 ;  /* 0x0000000303039220 */ /* 0x001fc80000400000 */
[----:B------:R-:W-:Y:S01]  /*0460*/  FADD R7, R3, 1 ;  /* 0x3f80000003077421 */ /* 0x000fe20000000000 */
[----:B-1----:R-:W-:-:S04]  /*0470*/  @!P2 FMUL R5, R5, R5 ;  /* 0x000000050505a220 */ /* 0x002fc80000400000 */
[----:B------:R-:W-:Y:S01]  /*0480*/  FADD R10, R5, 1 ;  /* 0x3f800000050a7421 */ /* 0x000fe20000000000 */
[----:B------:R-:W-:Y:S01]  /*0490*/  FSETP.GT.AND P1, PT, R7, 8.50705917302346158658e+37, PT ;  /* 0x7e8000000700780b */ /* 0x000fe20003f24000 */
[----:B------:R-:W0:Y:S03]  /*04a0*/  LDC.64 R4, c[0x0][0x210] ;  /* 0x00008400ff047b82 */ /* 0x000e260000000a00 */
[----:B------:R-:W-:-:S09]  /*04b0*/  FSETP.GT.AND P2, PT, R10, 8.50705917302346158658e+37, PT ;  /* 0x7e8000000a00780b */ /* 0x000fd20003f44000 */
[----:B------:R-:W-:-:S04]  /*04c0*/  @P1 FMUL R7, R7, 0.25 ;  /* 0x3e80000007071820 */ /* 0x000fc80000400000 */
[----:B------:R-:W-:Y:S02]  /*04d0*/  @P2 FMUL R10, R10, 0.25 ;  /* 0x3e8000000a0a2820 */ /* 0x000fe40000400000 */
[----:B------:R-:W1:Y:S08]  /*04e0*/  MUFU.RCP R7, R7 ;  /* 0x0000000700077308 */ /* 0x000e700000001000 */
[----:B------:R-:W2:Y:S01]  /*04f0*/  MUFU.RCP R10, R10 ;  /* 0x0000000a000a7308 */ /* 0x000ea20000001000 */
[----:B------:R-:W-:-:S02]  /*0500*/  FSEL R6, R2, 1, P1 ;  /* 0x3f80000002067808 */ /* 0x000fc40000800000 */
[----:B------:R-:W-:-:S03]  /*0510*/  FSEL R3, R2, 1, P2 ;  /* 0x3f80000002037808 */ /* 0x000fc60001000000 */
[----:B-1----:R-:W-:-:S04]  /*0520*/  FMUL R11, R7, R6 ;  /* 0x00000006070b7220 */ /* 0x002fc80000400000 */
[----:B------:R-:W-:Y:S01]  /*0530*/  FMUL R8, R8, R11 ;  /* 0x0000000b08087220 */ /* 0x000fe20000400000 */
[----:B--2---:R-:W-:Y:S01]  /*0540*/  FMUL R6, R10, R3 ;  /* 0x000000030a067220 */ /* 0x004fe20000400000 */
[----:B0-----:R-:W-:-:S04]  /*0550*/  IMAD.WIDE R2, R0, 0x4, R4 ;  /* 0x0000000400027825 */ /* 0x001fc800078e0204 */
[----:B------:R-:W-:Y:S01]  /*0560*/  FMUL R9, R9, R6 ;  /* 0x0000000609097220 */ /* 0x000fe20000400000 */
[----:B------:R-:W-:Y:S06]  /*0570*/  @P0 EXIT ;  /* 0x000000000000094d */ /* 0x000fec0003800000 */
[----:B------:R-:W-:Y:S01]  /*0580*/  STG.E.64 desc[UR4][R2.64], R8 ;  /* 0x0000000802007986 */ /* 0x000fe2000c101b04 */
[----:B------:R-:W-:Y:S05]  /*0590*/  EXIT ;  /* 0x000000000000794d */ /* 0x000fea0003800000 */
.L_x_0:
[----:B------:R-:W-:-:S00]  /*05a0*/  BRA `(.L_x_0) ;  /* 0xfffffffc00fc7947 */ /* 0x000fc0000383ffff */
[----:B------:R-:W-:-:S00]  /*05b0*/  NOP ;  /* 0x0000000000007918 */ /* 0x000fc00000000000 */
        /* <DEDUP_REMOVED lines=12> */
.L_x_1:


//--------------------- .nv.global.init           --------------------------
	.section	.nv.global.init,"aw",@progbits
.nv.global.init:
	.type		_$_str,@object
	.size		_$_str,(_$_str_$_2 - _$_str)
_$_str:
        /*0000*/ 	.byte	0x5f, 0x5f, 0x43, 0x55, 0x44, 0x41, 0x5f, 0x46, 0x54, 0x5a, 0x00
	.type		_$_str_$_2,@object
	.size		_$_str_$_2,(.L_1 - _$_str_$_2)
_$_str_$_2:
        /*000b*/ 	.byte	0x5f, 0x5f, 0x43, 0x55, 0x44, 0x41, 0x5f, 0x50, 0x52, 0x45, 0x43, 0x5f, 0x53, 0x51, 0x52, 0x54
        /*001b*/ 	.byte	0x00
.L_1:


//--------------------- .nv.constant0.triton_poi_fused__native_batch_norm_legit_no_training_silu_39 --------------------------
	.section	.nv.constant0.triton_poi_fused__native_batch_norm_legit_no_training_silu_39,"a",@progbits
	.sectionflags	@""
	.align	4
.nv.constant0.triton_poi_fused__native_batch_norm_legit_no_training_silu_39:
	.zero		580
